//
// Generated by NVIDIA NVVM Compiler
//
// Compiler Build ID: CL-36424714
// Cuda compilation tools, release 13.0, V13.0.88
// Based on NVVM 20.0.0
//

.version 9.0
.target sm_100
.address_size 64

	// .globl	_Z22histogram_range_kernelPKcPjjii
.extern .shared .align 16 .b8 s_hist[];

.visible .entry _Z22histogram_range_kernelPKcPjjii(
	.param .u64 .ptr .align 1 _Z22histogram_range_kernelPKcPjjii_param_0,
	.param .u64 .ptr .align 1 _Z22histogram_range_kernelPKcPjjii_param_1,
	.param .u32 _Z22histogram_range_kernelPKcPjjii_param_2,
	.param .u32 _Z22histogram_range_kernelPKcPjjii_param_3,
	.param .u32 _Z22histogram_range_kernelPKcPjjii_param_4
)
{
	.reg .pred 	%p<35>;
	.reg .b16 	%rs<6>;
	.reg .b32 	%r<172>;
	.reg .b64 	%rd<45>;

	ld.param.u64 	%rd24, [_Z22histogram_range_kernelPKcPjjii_param_0];
	ld.param.u64 	%rd23, [_Z22histogram_range_kernelPKcPjjii_param_1];
	ld.param.u32 	%r50, [_Z22histogram_range_kernelPKcPjjii_param_2];
	ld.param.u32 	%r51, [_Z22histogram_range_kernelPKcPjjii_param_3];
	ld.param.u32 	%r52, [_Z22histogram_range_kernelPKcPjjii_param_4];
	cvta.to.global.u64 	%rd1, %rd24;
	sub.s32 	%r1, %r52, %r51;
	add.s32 	%r2, %r1, 1;
	mov.u32 	%r157, %tid.x;
	mov.u32 	%r4, %ntid.x;
	add.s32 	%r5, %r4, 31;
	shr.u32 	%r6, %r5, 5;
	mad.lo.s32 	%r7, %r6, %r1, %r6;
	setp.ge.s32 	%p1, %r157, %r7;
	@%p1 bra 	$L__BB0_3;
	mov.u32 	%r156, %r157;
$L__BB0_2:
	shl.b32 	%r53, %r156, 2;
	mov.u32 	%r54, s_hist;
	add.s32 	%r55, %r54, %r53;
	mov.b32 	%r56, 0;
	st.shared.u32 	[%r55], %r56;
	add.s32 	%r156, %r156, %r4;
	setp.lt.s32 	%p2, %r156, %r7;
	@%p2 bra 	$L__BB0_2;
$L__BB0_3:
	bar.sync 	0;
	mov.u32 	%r57, %nctaid.x;
	mul.wide.u32 	%rd2, %r4, %r57;
	mov.u32 	%r58, %ctaid.x;
	mul.wide.u32 	%rd25, %r58, %r4;
	cvt.u64.u32 	%rd26, %r157;
	add.s64 	%rd43, %rd25, %rd26;
	cvt.u64.u32 	%rd4, %r50;
	setp.ge.u64 	%p3, %rd43, %rd4;
	@%p3 bra 	$L__BB0_23;
	shr.u32 	%r59, %r157, 5;
	mul.lo.s32 	%r60, %r2, %r59;
	sub.s32 	%r10, %r60, %r51;
	add.s64 	%rd27, %rd43, %rd2;
	max.u64 	%rd28, %rd27, %rd4;
	setp.lt.u64 	%p4, %rd27, %rd4;
	selp.u64 	%rd5, 1, 0, %p4;
	add.s64 	%rd29, %rd27, %rd5;
	sub.s64 	%rd6, %rd28, %rd29;
	or.b64  	%rd30, %rd6, %rd2;
	and.b64  	%rd31, %rd30, -4294967296;
	setp.ne.s64 	%p5, %rd31, 0;
	@%p5 bra 	$L__BB0_6;
	cvt.u32.u64 	%r61, %rd2;
	cvt.u32.u64 	%r62, %rd6;
	div.u32 	%r63, %r62, %r61;
	cvt.u64.u32 	%rd40, %r63;
	bra.uni 	$L__BB0_7;
$L__BB0_6:
	div.u64 	%rd40, %rd6, %rd2;
$L__BB0_7:
	add.s64 	%rd10, %rd40, %rd5;
	and.b64  	%rd32, %rd10, 3;
	setp.eq.s64 	%p6, %rd32, 3;
	@%p6 bra 	$L__BB0_12;
	add.s64 	%rd34, %rd10, 1;
	and.b64  	%rd11, %rd34, 3;
	mov.b64 	%rd42, 0;
	mov.u32 	%r66, s_hist;
$L__BB0_9:
	.pragma "nounroll";
	add.s64 	%rd35, %rd1, %rd43;
	ld.global.nc.u8 	%rs1, [%rd35];
	cvt.u32.u8 	%r11, %rs1;
	setp.gt.u32 	%p7, %r51, %r11;
	setp.lt.u32 	%p8, %r52, %r11;
	or.pred  	%p9, %p7, %p8;
	@%p9 bra 	$L__BB0_11;
	add.s32 	%r64, %r10, %r11;
	shl.b32 	%r65, %r64, 2;
	add.s32 	%r67, %r66, %r65;
	atom.shared.add.u32 	%r68, [%r67], 1;
$L__BB0_11:
	add.s64 	%rd43, %rd43, %rd2;
	add.s64 	%rd42, %rd42, 1;
	setp.ne.s64 	%p10, %rd42, %rd11;
	@%p10 bra 	$L__BB0_9;
$L__BB0_12:
	setp.lt.u64 	%p11, %rd10, 3;
	@%p11 bra 	$L__BB0_23;
	mov.u32 	%r71, s_hist;
$L__BB0_14:
	add.s64 	%rd18, %rd1, %rd43;
	ld.global.nc.u8 	%rs2, [%rd18];
	cvt.u32.u8 	%r12, %rs2;
	setp.gt.u32 	%p12, %r51, %r12;
	setp.lt.u32 	%p13, %r52, %r12;
	or.pred  	%p14, %p12, %p13;
	@%p14 bra 	$L__BB0_16;
	add.s32 	%r69, %r10, %r12;
	shl.b32 	%r70, %r69, 2;
	add.s32 	%r72, %r71, %r70;
	atom.shared.add.u32 	%r73, [%r72], 1;
$L__BB0_16:
	add.s64 	%rd19, %rd18, %rd2;
	ld.global.nc.u8 	%rs3, [%rd19];
	cvt.u32.u8 	%r13, %rs3;
	setp.gt.u32 	%p15, %r51, %r13;
	setp.lt.u32 	%p16, %r52, %r13;
	or.pred  	%p17, %p15, %p16;
	@%p17 bra 	$L__BB0_18;
	add.s32 	%r74, %r10, %r13;
	shl.b32 	%r75, %r74, 2;
	add.s32 	%r77, %r71, %r75;
	atom.shared.add.u32 	%r78, [%r77], 1;
$L__BB0_18:
	add.s64 	%rd20, %rd19, %rd2;
	ld.global.nc.u8 	%rs4, [%rd20];
	cvt.u32.u8 	%r14, %rs4;
	setp.gt.u32 	%p18, %r51, %r14;
	setp.lt.u32 	%p19, %r52, %r14;
	or.pred  	%p20, %p18, %p19;
	@%p20 bra 	$L__BB0_20;
	add.s32 	%r79, %r10, %r14;
	shl.b32 	%r80, %r79, 2;
	add.s32 	%r82, %r71, %r80;
	atom.shared.add.u32 	%r83, [%r82], 1;
$L__BB0_20:
	add.s64 	%rd36, %rd20, %rd2;
	ld.global.nc.u8 	%rs5, [%rd36];
	cvt.u32.u8 	%r15, %rs5;
	setp.gt.u32 	%p21, %r51, %r15;
	setp.lt.u32 	%p22, %r52, %r15;
	or.pred  	%p23, %p21, %p22;
	@%p23 bra 	$L__BB0_22;
	add.s32 	%r84, %r10, %r15;
	shl.b32 	%r85, %r84, 2;
	add.s32 	%r87, %r71, %r85;
	atom.shared.add.u32 	%r88, [%r87], 1;
$L__BB0_22:
	shl.b64 	%rd37, %rd2, 2;
	add.s64 	%rd43, %rd37, %rd43;
	setp.lt.u64 	%p24, %rd43, %rd4;
	@%p24 bra 	$L__BB0_14;
$L__BB0_23:
	bar.sync 	0;
	setp.gt.s32 	%p25, %r157, %r1;
	@%p25 bra 	$L__BB0_39;
	add.s32 	%r16, %r6, -1;
	and.b32  	%r89, %r6, 7;
	add.s32 	%r17, %r89, -1;
	and.b32  	%r18, %r6, 120;
	and.b32  	%r19, %r5, 224;
	and.b32  	%r20, %r5, 96;
	and.b32  	%r21, %r5, 32;
	and.b32  	%r91, %r6, 134217720;
	neg.s32 	%r22, %r91;
	shl.b32 	%r23, %r2, 5;
	cvta.to.global.u64 	%rd22, %rd23;
$L__BB0_25:
	setp.lt.u32 	%p26, %r16, 7;
	mov.b32 	%r166, 0;
	mov.u32 	%r171, %r166;
	@%p26 bra 	$L__BB0_28;
	shl.b32 	%r95, %r157, 2;
	mov.u32 	%r96, s_hist;
	add.s32 	%r158, %r96, %r95;
	mov.b32 	%r160, 0;
	mov.u32 	%r159, %r22;
	mov.u32 	%r171, %r160;
$L__BB0_27:
	.pragma "nounroll";
	mad.lo.s32 	%r97, %r160, %r2, %r157;
	shl.b32 	%r98, %r97, 2;
	add.s32 	%r100, %r96, %r98;
	ld.shared.u32 	%r101, [%r158];
	add.s32 	%r102, %r101, %r171;
	shl.b32 	%r103, %r2, 2;
	add.s32 	%r104, %r100, %r103;
	ld.shared.u32 	%r105, [%r104];
	add.s32 	%r106, %r105, %r102;
	add.s32 	%r107, %r104, %r103;
	ld.shared.u32 	%r108, [%r107];
	add.s32 	%r109, %r108, %r106;
	add.s32 	%r110, %r107, %r103;
	ld.shared.u32 	%r111, [%r110];
	add.s32 	%r112, %r111, %r109;
	add.s32 	%r113, %r110, %r103;
	ld.shared.u32 	%r114, [%r113];
	add.s32 	%r115, %r114, %r112;
	add.s32 	%r116, %r113, %r103;
	ld.shared.u32 	%r117, [%r116];
	add.s32 	%r118, %r117, %r115;
	add.s32 	%r119, %r116, %r103;
	ld.shared.u32 	%r120, [%r119];
	add.s32 	%r121, %r120, %r118;
	add.s32 	%r122, %r119, %r103;
	ld.shared.u32 	%r123, [%r122];
	add.s32 	%r171, %r123, %r121;
	add.s32 	%r160, %r160, 8;
	add.s32 	%r159, %r159, 8;
	add.s32 	%r158, %r158, %r23;
	setp.ne.s32 	%p27, %r159, 0;
	mov.u32 	%r166, %r18;
	@%p27 bra 	$L__BB0_27;
$L__BB0_28:
	setp.eq.s32 	%p28, %r19, 0;
	@%p28 bra 	$L__BB0_36;
	setp.lt.u32 	%p29, %r17, 3;
	@%p29 bra 	$L__BB0_31;
	mad.lo.s32 	%r125, %r166, %r2, %r157;
	shl.b32 	%r126, %r125, 2;
	mov.u32 	%r127, s_hist;
	add.s32 	%r128, %r127, %r126;
	ld.shared.u32 	%r129, [%r128];
	add.s32 	%r130, %r129, %r171;
	shl.b32 	%r131, %r2, 2;
	add.s32 	%r132, %r128, %r131;
	ld.shared.u32 	%r133, [%r132];
	add.s32 	%r134, %r133, %r130;
	add.s32 	%r135, %r132, %r131;
	ld.shared.u32 	%r136, [%r135];
	add.s32 	%r137, %r136, %r134;
	add.s32 	%r138, %r135, %r131;
	ld.shared.u32 	%r139, [%r138];
	add.s32 	%r171, %r139, %r137;
	add.s32 	%r166, %r166, 4;
$L__BB0_31:
	setp.eq.s32 	%p30, %r20, 0;
	@%p30 bra 	$L__BB0_36;
	setp.eq.s32 	%p31, %r20, 32;
	@%p31 bra 	$L__BB0_34;
	mad.lo.s32 	%r141, %r166, %r2, %r157;
	shl.b32 	%r142, %r141, 2;
	mov.u32 	%r143, s_hist;
	add.s32 	%r144, %r143, %r142;
	ld.shared.u32 	%r145, [%r144];
	add.s32 	%r146, %r145, %r171;
	shl.b32 	%r147, %r2, 2;
	add.s32 	%r148, %r144, %r147;
	ld.shared.u32 	%r149, [%r148];
	add.s32 	%r171, %r149, %r146;
	add.s32 	%r166, %r166, 2;
$L__BB0_34:
	setp.eq.s32 	%p32, %r21, 0;
	@%p32 bra 	$L__BB0_36;
	mad.lo.s32 	%r150, %r166, %r2, %r157;
	shl.b32 	%r151, %r150, 2;
	mov.u32 	%r152, s_hist;
	add.s32 	%r153, %r152, %r151;
	ld.shared.u32 	%r154, [%r153];
	add.s32 	%r171, %r154, %r171;
$L__BB0_36:
	setp.eq.s32 	%p33, %r171, 0;
	@%p33 bra 	$L__BB0_38;
	mul.wide.s32 	%rd38, %r157, 4;
	add.s64 	%rd39, %rd22, %rd38;
	atom.global.add.u32 	%r155, [%rd39], %r171;
$L__BB0_38:
	add.s32 	%r157, %r157, %r4;
	setp.le.s32 	%p34, %r157, %r1;
	@%p34 bra 	$L__BB0_25;
$L__BB0_39:
	ret;

}


// ===== COMPILED SASS (sm_100) =====

	.target	sm_100

	.elftype	@"ET_EXEC"


//--------------------- .note.nv.tkinfo           --------------------------
	.section	.note.nv.tkinfo,"",@"SHT_NOTE"
	.sectionflags	@"SHF_NOTE_NV_TKINFO"
	.tkinfo
        /*0018*/ 	.word	0x00000002
        /*0030*/ 	.string	""
        /*0030*/ 	.string	"ptxas"
        /*0030*/ 	.string	"Cuda compilation tools, release 13.0, V13.0.88"
        /*0030*/ 	.string	"Build cuda_13.0.r13.0/compiler.36424714_0"
        /*0030*/ 	.string	"-arch sm_100 -m 64 "



//--------------------- .note.nv.cuinfo           --------------------------
	.section	.note.nv.cuinfo,"",@"SHT_NOTE"
	.sectionflags	@"SHF_NOTE_NV_CUINFO"
        /*0018*/ 	.short	0x0002
        /*001a*/ 	.short	0x0064
        /*001c*/ 	.short	0x0082
	.zero		2


//--------------------- .nv.info                  --------------------------
	.section	.nv.info,"",@"SHT_CUDA_INFO"
	.align	4


	//----- nvinfo : EIATTR_REGCOUNT
	.align		4
        /*0000*/ 	.byte	0x04, 0x2f
        /*0002*/ 	.short	(.L_1 - .L_0)
	.align		4
.L_0:
        /*0004*/ 	.word	index@(_Z22histogram_range_kernelPKcPjjii)
        /*0008*/ 	.word	0x0000001c


	//----- nvinfo : EIATTR_FRAME_SIZE
	.align		4
.L_1:
        /*000c*/ 	.byte	0x04, 0x11
        /*000e*/ 	.short	(.L_3 - .L_2)
	.align		4
.L_2:
        /*0010*/ 	.word	index@($__internal_0_$__cuda_sm20_div_u64)
        /*0014*/ 	.word	0x00000000


	//----- nvinfo : EIATTR_FRAME_SIZE
	.align		4
.L_3:
        /*0018*/ 	.byte	0x04, 0x11
        /*001a*/ 	.short	(.L_5 - .L_4)
	.align		4
.L_4:
        /*001c*/ 	.word	index@(_Z22histogram_range_kernelPKcPjjii)
        /*0020*/ 	.word	0x00000000


	//----- nvinfo : EIATTR_MIN_STACK_SIZE
	.align		4
.L_5:
        /*0024*/ 	.byte	0x04, 0x12
        /*0026*/ 	.short	(.L_7 - .L_6)
	.align		4
.L_6:
        /*0028*/ 	.word	index@(_Z22histogram_range_kernelPKcPjjii)
        /*002c*/ 	.word	0x00000000
.L_7:


//--------------------- .nv.compat                --------------------------
	.section	.nv.compat,"",@"SHT_CUDA_COMPAT_INFO"
	.align	4
        /*0000*/ 	.byte	0x02, 0x09, 0x00, 0x00, 0x02, 0x02, 0x01, 0x00, 0x02, 0x05, 0x05, 0x00, 0x03, 0x07, 0x01, 0x01
        /*0010*/ 	.byte	0x02, 0x03, 0x00, 0x00, 0x02, 0x06, 0x01, 0x00, 0x04, 0x0b, 0x08, 0x00, 0x09, 0x00, 0x00, 0x00
        /*0020*/ 	.byte	0x00, 0x00, 0x00, 0x00


//--------------------- .nv.info._Z22histogram_range_kernelPKcPjjii --------------------------
	.section	.nv.info._Z22histogram_range_kernelPKcPjjii,"",@"SHT_CUDA_INFO"
	.sectionflags	@""
	.align	4


	//----- nvinfo : EIATTR_CUDA_API_VERSION
	.align		4
        /*0000*/ 	.byte	0x04, 0x37
        /*0002*/ 	.short	(.L_9 - .L_8)
.L_8:
        /*0004*/ 	.word	0x00000082


	//----- nvinfo : EIATTR_KPARAM_INFO
	.align		4
.L_9:
        /*0008*/ 	.byte	0x04, 0x17
        /*000a*/ 	.short	(.L_11 - .L_10)
.L_10:
        /*000c*/ 	.word	0x00000000
        /*0010*/ 	.short	0x0004
        /*0012*/ 	.short	0x0018
        /*0014*/ 	.byte	0x00, 0xf0, 0x11, 0x00


	//----- nvinfo : EIATTR_KPARAM_INFO
	.align		4
.L_11:
        /*0018*/ 	.byte	0x04, 0x17
        /*001a*/ 	.short	(.L_13 - .L_12)
.L_12:
        /*001c*/ 	.word	0x00000000
        /*0020*/ 	.short	0x0003
        /*0022*/ 	.short	0x0014
        /*0024*/ 	.byte	0x00, 0xf0, 0x11, 0x00


	//----- nvinfo : EIATTR_KPARAM_INFO
	.align		4
.L_13:
        /*0028*/ 	.byte	0x04, 0x17
        /*002a*/ 	.short	(.L_15 - .L_14)
.L_14:
        /*002c*/ 	.word	0x00000000
        /*0030*/ 	.short	0x0002
        /*0032*/ 	.short	0x0010
        /*0034*/ 	.byte	0x00, 0xf0, 0x11, 0x00


	//----- nvinfo : EIATTR_KPARAM_INFO
	.align		4
.L_15:
        /*0038*/ 	.byte	0x04, 0x17
        /*003a*/ 	.short	(.L_17 - .L_16)
.L_16:
        /*003c*/ 	.word	0x00000000
        /*0040*/ 	.short	0x0001
        /*0042*/ 	.short	0x0008
        /*0044*/ 	.byte	0x00, 0xf5, 0x21, 0x00


	//----- nvinfo : EIATTR_KPARAM_INFO
	.align		4
.L_17:
        /*0048*/ 	.byte	0x04, 0x17
        /*004a*/ 	.short	(.L_19 - .L_18)
.L_18:
        /*004c*/ 	.word	0x00000000
        /*0050*/ 	.short	0x0000
        /*0052*/ 	.short	0x0000
        /*0054*/ 	.byte	0x00, 0xf5, 0x21, 0x00


	//----- nvinfo : EIATTR_SPARSE_MMA_MASK
	.align		4
.L_19:
        /*0058*/ 	.byte	0x03, 0x50
        /*005a*/ 	.short	0x0000


	//----- nvinfo : EIATTR_MAXREG_COUNT
	.align		4
        /*005c*/ 	.byte	0x03, 0x1b
        /*005e*/ 	.short	0x00ff


	//----- nvinfo : EIATTR_NUM_BARRIERS
	.align		4
        /*0060*/ 	.byte	0x02, 0x4c
        /*0062*/ 	.byte	0x01
	.zero		1


	//----- nvinfo : EIATTR_MERCURY_ISA_VERSION
	.align		4
        /*0064*/ 	.byte	0x03, 0x5f
        /*0066*/ 	.short	0x0101


	//----- nvinfo : EIATTR_VRC_CTA_INIT_COUNT
	.align		4
        /*0068*/ 	.byte	0x02, 0x4a
	.zero		1
	.zero		1


	//----- nvinfo : EIATTR_EXIT_INSTR_OFFSETS
	.align		4
        /*006c*/ 	.byte	0x04, 0x1c
        /*006e*/ 	.short	(.L_21 - .L_20)


	//   ....[0]....
.L_20:
        /*0070*/ 	.word	0x00000b20


	//   ....[1]....
        /*0074*/ 	.word	0x000011b0


	//----- nvinfo : EIATTR_CRS_STACK_SIZE
	.align		4
.L_21:
        /*0078*/ 	.byte	0x04, 0x1e
        /*007a*/ 	.short	(.L_23 - .L_22)
.L_22:
        /*007c*/ 	.word	0x00000000


	//----- nvinfo : EIATTR_CBANK_PARAM_SIZE
	.align		4
.L_23:
        /*0080*/ 	.byte	0x03, 0x19
        /*0082*/ 	.short	0x001c


	//----- nvinfo : EIATTR_PARAM_CBANK
	.align		4
        /*0084*/ 	.byte	0x04, 0x0a
        /*0086*/ 	.short	(.L_25 - .L_24)
	.align		4
.L_24:
        /*0088*/ 	.word	index@(.nv.constant0._Z22histogram_range_kernelPKcPjjii)
        /*008c*/ 	.short	0x0380
        /*008e*/ 	.short	0x001c


	//----- nvinfo : EIATTR_SW_WAR
	.align		4
.L_25:
        /*0090*/ 	.byte	0x04, 0x36
        /*0092*/ 	.short	(.L_27 - .L_26)
.L_26:
        /*0094*/ 	.word	0x00000008
.L_27:


//--------------------- .nv.callgraph             --------------------------
	.section	.nv.callgraph,"",@"SHT_CUDA_CALLGRAPH"
	.align	4
	.sectionentsize	8
	.align		4
        /*0000*/ 	.word	0x00000000
	.align		4
        /*0004*/ 	.word	0xffffffff
	.align		4
        /*0008*/ 	.word	0x00000000
	.align		4
        /*000c*/ 	.word	0xfffffffe
	.align		4
        /*0010*/ 	.word	0x00000000
	.align		4
        /*0014*/ 	.word	0xfffffffd
	.align		4
        /*0018*/ 	.word	0x00000000
	.align		4
        /*001c*/ 	.word	0xfffffffc


//--------------------- .text._Z22histogram_range_kernelPKcPjjii --------------------------
	.section	.text._Z22histogram_range_kernelPKcPjjii,"ax",@progbits
	.align	128
        .global         _Z22histogram_range_kernelPKcPjjii
        .type           _Z22histogram_range_kernelPKcPjjii,@function
        .size           _Z22histogram_range_kernelPKcPjjii,(.L_x_31 - _Z22histogram_range_kernelPKcPjjii)
        .other          _Z22histogram_range_kernelPKcPjjii,@"STO_CUDA_ENTRY STV_DEFAULT"
_Z22histogram_range_kernelPKcPjjii:
.text._Z22histogram_range_kernelPKcPjjii:
[----:B------:R-:W-:Y:S08]  /*0000*/  LDC R1, c[0x0][0x37c] ;  /* 0x0000df00ff017b82 */ /* 0x000ff00000000800 */
[----:B------:R-:W0:Y:S01]  /*0010*/  LDC R0, c[0x0][0x360] ;  /* 0x0000d800ff007b82 */ /* 0x000e220000000800 */
[----:B------:R-:W1:Y:S01]  /*0020*/  S2R R2, SR_TID.X ;  /* 0x0000000000027919 */ /* 0x000e620000002100 */
[----:B------:R-:W2:Y:S01]  /*0030*/  LDCU UR4, c[0x0][0x398] ;  /* 0x00007300ff0477ac */ /* 0x000ea20008000800 */
[----:B------:R-:W-:Y:S05]  /*0040*/  BSSY.RECONVERGENT B0, `(.L_x_0) ;  /* 0x0000011000007945 */ /* 0x000fea0003800200 */
[----:B------:R-:W2:Y:S01]  /*0050*/  LDC R10, c[0x0][0x394] ;  /* 0x0000e500ff0a7b82 */ /* 0x000ea20000000800 */
[----:B0-----:R-:W-:-:S05]  /*0060*/  VIADD R3, R0, 0x1f ;  /* 0x0000001f00037836 */ /* 0x001fca0000000000 */
[----:B------:R-:W-:Y:S02]  /*0070*/  SHF.R.U32.HI R4, RZ, 0x5, R3 ;  /* 0x00000005ff047819 */ /* 0x000fe40000011603 */
[----:B--2---:R-:W-:-:S05]  /*0080*/  IADD3 R5, PT, PT, -R10, UR4, RZ ;  /* 0x000000040a057c10 */ /* 0x004fca000fffe1ff */
[----:B------:R-:W-:-:S05]  /*0090*/  IMAD R7, R5, R4, R4 ;  /* 0x0000000405077224 */ /* 0x000fca00078e0204 */
[----:B-1----:R-:W-:-:S13]  /*00a0*/  ISETP.GE.AND P0, PT, R2, R7, PT ;  /* 0x000000070200720c */ /* 0x002fda0003f06270 */
[----:B------:R-:W-:Y:S05]  /*00b0*/  @P0 BRA `(.L_x_1) ;  /* 0x0000000000240947 */ /* 0x000fea0003800000 */
[----:B------:R-:W0:Y:S01]  /*00c0*/  S2R R9, SR_CgaCtaId ;  /* 0x0000000000097919 */ /* 0x000e220000008800 */
[----:B------:R-:W-:Y:S01]  /*00d0*/  MOV R8, 0x400 ;  /* 0x0000040000087802 */ /* 0x000fe20000000f00 */
[----:B------:R-:W-:-:S03]  /*00e0*/  IMAD.MOV.U32 R6, RZ, RZ, R2 ;  /* 0x000000ffff067224 */ /* 0x000fc600078e0002 */
[----:B0-----:R-:W-:-:S07]  /*00f0*/  LEA R9, R9, R8, 0x18 ;  /* 0x0000000809097211 */ /* 0x001fce00078ec0ff */
.L_x_2:
[----:B------:R-:W-:Y:S02]  /*0100*/  IMAD R8, R6, 0x4, R9 ;  /* 0x0000000406087824 */ /* 0x000fe400078e0209 */
[----:B------:R-:W-:-:S03]  /*0110*/  IMAD.IADD R6, R0, 0x1, R6 ;  /* 0x0000000100067824 */ /* 0x000fc600078e0206 */
[----:B------:R0:W-:Y:S02]  /*0120*/  STS [R8], RZ ;  /* 0x000000ff08007388 */ /* 0x0001e40000000800 */
[----:B------:R-:W-:-:S13]  /*0130*/  ISETP.GE.AND P0, PT, R6, R7, PT ;  /* 0x000000070600720c */ /* 0x000fda0003f06270 */
[----:B0-----:R-:W-:Y:S05]  /*0140*/  @!P0 BRA `(.L_x_2) ;  /* 0xfffffffc00ec8947 */ /* 0x001fea000383ffff */
.L_x_1:
[----:B------:R-:W-:Y:S05]  /*0150*/  BSYNC.RECONVERGENT B0 ;  /* 0x0000000000007941 */ /* 0x000fea0003800200 */
.L_x_0:
[----:B------:R-:W0:Y:S01]  /*0160*/  S2UR UR4, SR_CTAID.X ;  /* 0x00000000000479c3 */ /* 0x000e220000002500 */
[----:B------:R-:W1:Y:S01]  /*0170*/  LDCU UR5, c[0x0][0x390] ;  /* 0x00007200ff0577ac */ /* 0x000e620008000800 */
[----:B------:R-:W-:Y:S01]  /*0180*/  IMAD.MOV.U32 R6, RZ, RZ, R2 ;  /* 0x000000ffff067224 */ /* 0x000fe200078e0002 */
[----:B------:R-:W-:Y:S01]  /*0190*/  BSSY.RECONVERGENT B0, `(.L_x_3) ;  /* 0x0000096000007945 */ /* 0x000fe20003800200 */
[----:B------:R-:W-:Y:S01]  /*01a0*/  IMAD.MOV.U32 R7, RZ, RZ, RZ ;  /* 0x000000ffff077224 */ /* 0x000fe200078e00ff */
[----:B------:R-:W2:Y:S01]  /*01b0*/  LDCU.64 UR6, c[0x0][0x358] ;  /* 0x00006b00ff0677ac */ /* 0x000ea20008000a00 */
[----:B------:R-:W3:Y:S01]  /*01c0*/  LDCU UR10, c[0x0][0x398] ;  /* 0x00007300ff0a77ac */ /* 0x000ee20008000800 */
[----:B------:R-:W4:Y:S01]  /*01d0*/  LDCU UR11, c[0x0][0x394] ;  /* 0x00007280ff0b77ac */ /* 0x000f220008000800 */
[----:B------:R-:W1:Y:S01]  /*01e0*/  LDCU UR14, c[0x0][0x390] ;  /* 0x00007200ff0e77ac */ /* 0x000e620008000800 */
[----:B------:R-:W1:Y:S01]  /*01f0*/  LDCU.64 UR8, c[0x0][0x380] ;  /* 0x00007000ff0877ac */ /* 0x000e620008000a00 */
[----:B0-----:R-:W-:Y:S01]  /*0200*/  IMAD.WIDE.U32 R8, R0, UR4, R6 ;  /* 0x0000000400087c25 */ /* 0x001fe2000f8e0006 */
[----:B------:R-:W0:Y:S03]  /*0210*/  LDCU.64 UR12, c[0x0][0x380] ;  /* 0x00007000ff0c77ac */ /* 0x000e260008000a00 */
[----:B------:R-:W-:Y:S01]  /*0220*/  VIADD R7, R5, 0x1 ;  /* 0x0000000105077836 */ /* 0x000fe20000000000 */
[----:B------:R-:W-:Y:S01]  /*0230*/  BAR.SYNC.DEFER_BLOCKING 0x0 ;  /* 0x0000000000007b1d */ /* 0x000fe20000010000 */
[----:B-1----:R-:W-:-:S04]  /*0240*/  ISETP.GE.U32.AND P0, PT, R8, UR5, PT ;  /* 0x0000000508007c0c */ /* 0x002fc8000bf06070 */
[----:B------:R-:W-:Y:S01]  /*0250*/  ISETP.GE.U32.AND.EX P0, PT, R9, RZ, PT, P0 ;  /* 0x000000ff0900720c */ /* 0x000fe20003f06100 */
[----:B------:R-:W1:-:S12]  /*0260*/  LDCU UR4, c[0x0][0x370] ;  /* 0x00006e00ff0477ac */ /* 0x000e580008000800 */
[----:B0-234-:R-:W-:Y:S05]  /*0270*/  @P0 BRA `(.L_x_4) ;  /* 0x00000008001c0947 */ /* 0x01dfea0003800000 */
[----:B-1----:R-:W-:Y:S01]  /*0280*/  IMAD.WIDE.U32 R14, R0, UR4, RZ ;  /* 0x00000004000e7c25 */ /* 0x002fe2000f8e00ff */
[----:B------:R-:W-:Y:S03]  /*0290*/  BSSY.RECONVERGENT B1, `(.L_x_5) ;  /* 0x000002a000017945 */ /* 0x000fe60003800200 */
[----:B------:R-:W-:-:S05]  /*02a0*/  IMAD.MOV.U32 R6, RZ, RZ, R8 ;  /* 0x000000ffff067224 */ /* 0x000fca00078e0008 */
[----:B------:R-:W-:-:S04]  /*02b0*/  IADD3 R12, P1, PT, R14, R6, RZ ;  /* 0x000000060e0c7210 */ /* 0x000fc80007f3e0ff */
[C---:B------:R-:W-:Y:S01]  /*02c0*/  ISETP.GE.U32.AND P0, PT, R12.reuse, UR5, PT ;  /* 0x000000050c007c0c */ /* 0x040fe2000bf06070 */
[----:B------:R-:W-:Y:S01]  /*02d0*/  IMAD.X R16, R15, 0x1, R9, P1 ;  /* 0x000000010f107824 */ /* 0x000fe200008e0609 */
[----:B------:R-:W-:-:S04]  /*02e0*/  ISETP.GT.U32.AND P1, PT, R12, UR5, PT ;  /* 0x000000050c007c0c */ /* 0x000fc8000bf24070 */
[C---:B------:R-:W-:Y:S02]  /*02f0*/  ISETP.GE.U32.AND.EX P0, PT, R16.reuse, RZ, PT, P0 ;  /* 0x000000ff1000720c */ /* 0x040fe40003f06100 */
[----:B------:R-:W-:Y:S02]  /*0300*/  ISETP.GT.U32.AND.EX P1, PT, R16, RZ, PT, P1 ;  /* 0x000000ff1000720c */ /* 0x000fe40003f24110 */
[----:B------:R-:W-:Y:S02]  /*0310*/  SEL R8, RZ, 0x1, P0 ;  /* 0x00000001ff087807 */ /* 0x000fe40000000000 */
[----:B------:R-:W-:Y:S02]  /*0320*/  SEL R11, R12, UR5, P1 ;  /* 0x000000050c0b7c07 */ /* 0x000fe40008800000 */
[----:B------:R-:W-:Y:S02]  /*0330*/  SEL R13, R16, RZ, P1 ;  /* 0x000000ff100d7207 */ /* 0x000fe40000800000 */
[----:B------:R-:W-:-:S04]  /*0340*/  IADD3 R11, P0, P1, R11, -R12, -R8 ;  /* 0x8000000c0b0b7210 */ /* 0x000fc8000791e808 */
[----:B------:R-:W-:-:S04]  /*0350*/  IADD3.X R13, PT, PT, R13, -0x1, ~R16, P0, P1 ;  /* 0xffffffff0d0d7810 */ /* 0x000fc800007e2c10 */
[----:B------:R-:W-:-:S04]  /*0360*/  LOP3.LUT R12, R13, R15, RZ, 0xfc, !PT ;  /* 0x0000000f0d0c7212 */ /* 0x000fc800078efcff */
[----:B------:R-:W-:Y:S02]  /*0370*/  ISETP.NE.U32.AND P0, PT, R12, RZ, PT ;  /* 0x000000ff0c00720c */ /* 0x000fe40003f05070 */
[----:B------:R-:W-:-:S05]  /*0380*/  SHF.R.U32.HI R12, RZ, 0x5, R2 ;  /* 0x00000005ff0c7819 */ /* 0x000fca0000011602 */
[----:B------:R-:W-:-:S06]  /*0390*/  IMAD R10, R12, R7, -R10 ;  /* 0x000000070c0a7224 */ /* 0x000fcc00078e0a0a */
[----:B------:R-:W-:Y:S05]  /*03a0*/  @P0 BRA `(.L_x_6) ;  /* 0x0000000000500947 */ /* 0x000fea0003800000 */
[----:B------:R-:W0:Y:S01]  /*03b0*/  I2F.U32.RP R16, R14 ;  /* 0x0000000e00107306 */ /* 0x000e220000209000 */
[----:B------:R-:W-:Y:S01]  /*03c0*/  IMAD.MOV R17, RZ, RZ, -R14 ;  /* 0x000000ffff117224 */ /* 0x000fe200078e0a0e */
[----:B------:R-:W-:-:S06]  /*03d0*/  ISETP.NE.U32.AND P2, PT, R14, RZ, PT ;  /* 0x000000ff0e00720c */ /* 0x000fcc0003f45070 */
[----:B0-----:R-:W0:Y:S02]  /*03e0*/  MUFU.RCP R16, R16 ;  /* 0x0000001000107308 */ /* 0x001e240000001000 */
[----:B0-----:R-:W-:-:S06]  /*03f0*/  VIADD R12, R16, 0xffffffe ;  /* 0x0ffffffe100c7836 */ /* 0x001fcc0000000000 */
[----:B------:R0:W1:Y:S02]  /*0400*/  F2I.FTZ.U32.TRUNC.NTZ R13, R12 ;  /* 0x0000000c000d7305 */ /* 0x000064000021f000 */
[----:B0-----:R-:W-:Y:S02]  /*0410*/  IMAD.MOV.U32 R12, RZ, RZ, RZ ;  /* 0x000000ffff0c7224 */ /* 0x001fe400078e00ff */
[----:B-1----:R-:W-:-:S04]  /*0420*/  IMAD R17, R17, R13, RZ ;  /* 0x0000000d11117224 */ /* 0x002fc800078e02ff */
[----:B------:R-:W-:-:S06]  /*0430*/  IMAD.HI.U32 R18, R13, R17, R12 ;  /* 0x000000110d127227 */ /* 0x000fcc00078e000c */
[----:B------:R-:W-:-:S05]  /*0440*/  IMAD.HI.U32 R12, R18, R11, RZ ;  /* 0x0000000b120c7227 */ /* 0x000fca00078e00ff */
[----:B------:R-:W-:-:S05]  /*0450*/  IADD3 R13, PT, PT, -R12, RZ, RZ ;  /* 0x000000ff0c0d7210 */ /* 0x000fca0007ffe1ff */
[----:B------:R-:W-:Y:S02]  /*0460*/  IMAD R11, R14, R13, R11 ;  /* 0x0000000d0e0b7224 */ /* 0x000fe400078e020b */
[----:B------:R-:W-:-:S03]  /*0470*/  IMAD.MOV.U32 R13, RZ, RZ, RZ ;  /* 0x000000ffff0d7224 */ /* 0x000fc600078e00ff */
[----:B------:R-:W-:-:S13]  /*0480*/  ISETP.GE.U32.AND P0, PT, R11, R14, PT ;  /* 0x0000000e0b00720c */ /* 0x000fda0003f06070 */
[----:B------:R-:W-:Y:S02]  /*0490*/  @P0 IMAD.IADD R11, R11, 0x1, -R14 ;  /* 0x000000010b0b0824 */ /* 0x000fe400078e0a0e */
[----:B------:R-:W-:-:S03]  /*04a0*/  @P0 VIADD R12, R12, 0x1 ;  /* 0x000000010c0c0836 */ /* 0x000fc60000000000 */
[----:B------:R-:W-:-:S13]  /*04b0*/  ISETP.GE.U32.AND P1, PT, R11, R14, PT ;  /* 0x0000000e0b00720c */ /* 0x000fda0003f26070 */
[----:B------:R-:W-:Y:S01]  /*04c0*/  @P1 VIADD R12, R12, 0x1 ;  /* 0x000000010c0c1836 */ /* 0x000fe20000000000 */
[----:B------:R-:W-:Y:S01]  /*04d0*/  @!P2 LOP3.LUT R12, RZ, R14, RZ, 0x33, !PT ;  /* 0x0000000eff0ca212 */ /* 0x000fe200078e33ff */
[----:B------:R-:W-:Y:S06]  /*04e0*/  BRA `(.L_x_7) ;  /* 0x0000000000107947 */ /* 0x000fec0003800000 */
.L_x_6:
[----:B------:R-:W-:-:S07]  /*04f0*/  MOV R12, 0x510 ;  /* 0x00000510000c7802 */ /* 0x000fce0000000f00 */
[----:B------:R-:W-:Y:S05]  /*0500*/  CALL.REL.NOINC `($__internal_0_$__cuda_sm20_div_u64) ;  /* 0x0000000c002c7944 */ /* 0x000fea0003c00000 */
[----:B------:R-:W-:Y:S02]  /*0510*/  IMAD.MOV.U32 R12, RZ, RZ, R11 ;  /* 0x000000ffff0c7224 */ /* 0x000fe400078e000b */
[----:B------:R-:W-:-:S07]  /*0520*/  IMAD.MOV.U32 R13, RZ, RZ, R16 ;  /* 0x000000ffff0d7224 */ /* 0x000fce00078e0010 */
.L_x_7:
[----:B------:R-:W-:Y:S05]  /*0530*/  BSYNC.RECONVERGENT B1 ;  /* 0x0000000000017941 */ /* 0x000fea0003800200 */
.L_x_5:
[----:B------:R-:W-:Y:S01]  /*0540*/  IADD3 R17, P1, PT, R12, R8, RZ ;  /* 0x000000080c117210 */ /* 0x000fe20007f3e0ff */
[----:B------:R-:W-:Y:S03]  /*0550*/  BSSY.RECONVERGENT B1, `(.L_x_8) ;  /* 0x000001f000017945 */ /* 0x000fe60003800200 */
[----:B------:R-:W-:Y:S01]  /*0560*/  LOP3.LUT R8, R17, 0x3, RZ, 0xc0, !PT ;  /* 0x0000000311087812 */ /* 0x000fe200078ec0ff */
[----:B------:R-:W-:-:S03]  /*0570*/  IMAD.X R18, RZ, RZ, R13, P1 ;  /* 0x000000ffff127224 */ /* 0x000fc600008e060d */
[----:B------:R-:W-:-:S04]  /*0580*/  ISETP.NE.U32.AND P0, PT, R8, 0x3, PT ;  /* 0x000000030800780c */ /* 0x000fc80003f05070 */
[----:B------:R-:W-:-:S13]  /*0590*/  ISETP.NE.AND.EX P0, PT, RZ, RZ, PT, P0 ;  /* 0x000000ffff00720c */ /* 0x000fda0003f05300 */
[----:B------:R-:W-:Y:S05]  /*05a0*/  @!P0 BRA `(.L_x_9) ;  /* 0x0000000000648947 */ /* 0x000fea0003800000 */
[----:B------:R-:W0:Y:S01]  /*05b0*/  S2R R13, SR_CgaCtaId ;  /* 0x00000000000d7919 */ /* 0x000e220000008800 */
[----:B------:R-:W-:Y:S01]  /*05c0*/  VIADD R8, R17, 0x1 ;  /* 0x0000000111087836 */ /* 0x000fe20000000000 */
[----:B------:R-:W-:Y:S01]  /*05d0*/  MOV R12, 0x400 ;  /* 0x00000400000c7802 */ /* 0x000fe20000000f00 */
[----:B------:R-:W-:Y:S02]  /*05e0*/  IMAD.MOV.U32 R11, RZ, RZ, RZ ;  /* 0x000000ffff0b7224 */ /* 0x000fe400078e00ff */
[----:B------:R-:W-:Y:S01]  /*05f0*/  IMAD.MOV.U32 R16, RZ, RZ, RZ ;  /* 0x000000ffff107224 */ /* 0x000fe200078e00ff */
[----:B------:R-:W-:Y:S02]  /*0600*/  LOP3.LUT R20, R8, 0x3, RZ, 0xc0, !PT ;  /* 0x0000000308147812 */ /* 0x000fe400078ec0ff */
[----:B0-----:R-:W-:-:S07]  /*0610*/  LEA R19, R13, R12, 0x18 ;  /* 0x0000000c0d137211 */ /* 0x001fce00078ec0ff */
.L_x_12:
[----:B------:R-:W-:-:S04]  /*0620*/  IADD3 R12, P0, PT, R6, UR8, RZ ;  /* 0x00000008060c7c10 */ /* 0x000fc8000ff1e0ff */
[----:B------:R-:W-:-:S06]  /*0630*/  IADD3.X R13, PT, PT, R9, UR9, RZ, P0, !PT ;  /* 0x00000009090d7c10 */ /* 0x000fcc00087fe4ff */
[----:B------:R-:W2:Y:S01]  /*0640*/  LDG.E.U8.CONSTANT R13, desc[UR6][R12.64] ;  /* 0x000000060c0d7981 */ /* 0x000ea2000c1e9100 */
[----:B------:R-:W-:Y:S01]  /*0650*/  IADD3 R11, P0, PT, R11, 0x1, RZ ;  /* 0x000000010b0b7810 */ /* 0x000fe20007f1e0ff */
[----:B------:R-:W-:Y:S01]  /*0660*/  BSSY.RECONVERGENT B2, `(.L_x_10) ;  /* 0x000000b000027945 */ /* 0x000fe20003800200 */
[----:B------:R-:W-:Y:S02]  /*0670*/  IADD3 R6, P2, PT, R14, R6, RZ ;  /* 0x000000060e067210 */ /* 0x000fe40007f5e0ff */
[----:B------:R-:W-:Y:S02]  /*0680*/  IADD3.X R16, PT, PT, RZ, R16, RZ, P0, !PT ;  /* 0x00000010ff107210 */ /* 0x000fe400007fe4ff */
[----:B------:R-:W-:-:S04]  /*0690*/  ISETP.NE.U32.AND P1, PT, R11, R20, PT ;  /* 0x000000140b00720c */ /* 0x000fc80003f25070 */
[----:B------:R-:W-:Y:S02]  /*06a0*/  ISETP.NE.AND.EX P1, PT, R16, RZ, PT, P1 ;  /* 0x000000ff1000720c */ /* 0x000fe40003f25310 */
[----:B--2---:R-:W-:-:S04]  /*06b0*/  ISETP.GT.U32.AND P0, PT, R13, UR10, PT ;  /* 0x0000000a0d007c0c */ /* 0x004fc8000bf04070 */
[----:B------:R-:W-:-:S13]  /*06c0*/  ISETP.LT.U32.OR P0, PT, R13, UR11, P0 ;  /* 0x0000000b0d007c0c */ /* 0x000fda0008701470 */
[----:B0-----:R-:W-:Y:S05]  /*06d0*/  @P0 BRA `(.L_x_11) ;  /* 0x00000000000c0947 */ /* 0x001fea0003800000 */
[----:B------:R-:W-:-:S04]  /*06e0*/  IMAD.IADD R8, R10, 0x1, R13 ;  /* 0x000000010a087824 */ /* 0x000fc800078e020d */
[----:B------:R-:W-:-:S05]  /*06f0*/  IMAD R8, R8, 0x4, R19 ;  /* 0x0000000408087824 */ /* 0x000fca00078e0213 */
[----:B------:R0:W-:Y:S02]  /*0700*/  ATOMS.POPC.INC.32 RZ, [R8+URZ] ;  /* 0x0000000008ff7f8c */ /* 0x0001e4000d8000ff */
.L_x_11:
[----:B------:R-:W-:Y:S05]  /*0710*/  BSYNC.RECONVERGENT B2 ;  /* 0x0000000000027941 */ /* 0x000fea0003800200 */
.L_x_10:
[----:B------:R-:W-:Y:S01]  /*0720*/  IMAD.X R9, R15, 0x1, R9, P2 ;  /* 0x000000010f097824 */ /* 0x000fe200010e0609 */
[----:B------:R-:W-:Y:S06]  /*0730*/  @P1 BRA `(.L_x_12) ;  /* 0xfffffffc00b81947 */ /* 0x000fec000383ffff */
.L_x_9:
[----:B------:R-:W-:Y:S05]  /*0740*/  BSYNC.RECONVERGENT B1 ;  /* 0x0000000000017941 */ /* 0x000fea0003800200 */
.L_x_8:
[----:B------:R-:W-:-:S04]  /*0750*/  ISETP.GE.U32.AND P0, PT, R17, 0x3, PT ;  /* 0x000000031100780c */ /* 0x000fc80003f06070 */
[----:B------:R-:W-:-:S13]  /*0760*/  ISETP.GE.U32.AND.EX P0, PT, R18, RZ, PT, P0 ;  /* 0x000000ff1200720c */ /* 0x000fda0003f06100 */
[----:B------:R-:W-:Y:S05]  /*0770*/  @!P0 BRA `(.L_x_4) ;  /* 0x0000000000dc8947 */ /* 0x000fea0003800000 */
[----:B------:R-:W1:Y:S01]  /*0780*/  S2R R13, SR_CgaCtaId ;  /* 0x00000000000d7919 */ /* 0x000e620000008800 */
[----:B0-----:R-:W0:Y:S01]  /*0790*/  LDC R8, c[0x0][0x398] ;  /* 0x0000e600ff087b82 */ /* 0x001e220000000800 */
[----:B------:R-:W-:Y:S02]  /*07a0*/  MOV R22, 0x400 ;  /* 0x0000040000167802 */ /* 0x000fe40000000f00 */
[----:B------:R-:W-:-:S05]  /*07b0*/  SHF.L.U64.HI R24, R14, 0x2, R15 ;  /* 0x000000020e187819 */ /* 0x000fca000001020f */
[----:B------:R-:W2:Y:S01]  /*07c0*/  LDC R11, c[0x0][0x394] ;  /* 0x0000e500ff0b7b82 */ /* 0x000ea20000000800 */
[----:B-1----:R-:W-:-:S07]  /*07d0*/  LEA R22, R13, R22, 0x18 ;  /* 0x000000160d167211 */ /* 0x002fce00078ec0ff */
.L_x_21:
[----:B------:R-:W-:-:S04]  /*07e0*/  IADD3 R12, P0, PT, R6, UR12, RZ ;  /* 0x0000000c060c7c10 */ /* 0x000fc8000ff1e0ff */
[----:B0123--:R-:W-:Y:S02]  /*07f0*/  IADD3.X R13, PT, PT, R9, UR13, RZ, P0, !PT ;  /* 0x0000000d090d7c10 */ /* 0x00ffe400087fe4ff */
[----:B------:R-:W-:-:S05]  /*0800*/  IADD3 R16, P0, PT, R14, R12, RZ ;  /* 0x0000000c0e107210 */ /* 0x000fca0007f1e0ff */
[C---:B------:R-:W-:Y:S01]  /*0810*/  IMAD.X R17, R15.reuse, 0x1, R13, P0 ;  /* 0x000000010f117824 */ /* 0x040fe200000e060d */
[C---:B------:R-:W-:Y:S01]  /*0820*/  IADD3 R18, P0, PT, R14.reuse, R16, RZ ;  /* 0x000000100e127210 */ /* 0x040fe20007f1e0ff */
[----:B------:R-:W0:Y:S04]  /*0830*/  LDG.E.U8.CONSTANT R13, desc[UR6][R12.64] ;  /* 0x000000060c0d7981 */ /* 0x000e28000c1e9100 */
[C---:B------:R-:W-:Y:S01]  /*0840*/  IMAD.X R19, R15.reuse, 0x1, R17, P0 ;  /* 0x000000010f137824 */ /* 0x040fe200000e0611 */
[----:B------:R-:W-:Y:S01]  /*0850*/  IADD3 R20, P0, PT, R14, R18, RZ ;  /* 0x000000120e147210 */ /* 0x000fe20007f1e0ff */
[----:B------:R-:W3:Y:S04]  /*0860*/  LDG.E.U8.CONSTANT R17, desc[UR6][R16.64] ;  /* 0x0000000610117981 */ /* 0x000ee8000c1e9100 */
[----:B------:R-:W-:-:S02]  /*0870*/  IMAD.X R21, R15, 0x1, R19, P0 ;  /* 0x000000010f157824 */ /* 0x000fc400000e0613 */
[----:B------:R-:W4:Y:S04]  /*0880*/  LDG.E.U8.CONSTANT R19, desc[UR6][R18.64] ;  /* 0x0000000612137981 */ /* 0x000f28000c1e9100 */
[----:B------:R-:W5:Y:S01]  /*0890*/  LDG.E.U8.CONSTANT R21, desc[UR6][R20.64] ;  /* 0x0000000614157981 */ /* 0x000f62000c1e9100 */
[----:B------:R-:W-:Y:S01]  /*08a0*/  BSSY.RECONVERGENT B1, `(.L_x_13) ;  /* 0x000000d000017945 */ /* 0x000fe20003800200 */
[----:B0-----:R-:W-:-:S04]  /*08b0*/  ISETP.GT.U32.AND P2, PT, R13, R8, PT ;  /* 0x000000080d00720c */ /* 0x001fc80003f44070 */
[-C--:B--2---:R-:W-:Y:S02]  /*08c0*/  ISETP.LT.U32.OR P2, PT, R13, R11.reuse, P2 ;  /* 0x0000000b0d00720c */ /* 0x084fe40001741470 */
[-C--:B---3--:R-:W-:Y:S02]  /*08d0*/  ISETP.GT.U32.AND P3, PT, R17, R8.reuse, PT ;  /* 0x000000081100720c */ /* 0x088fe40003f64070 */
[-C--:B----4-:R-:W-:Y:S02]  /*08e0*/  ISETP.GT.U32.AND P0, PT, R19, R8.reuse, PT ;  /* 0x000000081300720c */ /* 0x090fe40003f04070 */
[----:B-----5:R-:W-:Y:S02]  /*08f0*/  ISETP.GT.U32.AND P1, PT, R21, R8, PT ;  /* 0x000000081500720c */ /* 0x020fe40003f24070 */
[-C--:B------:R-:W-:Y:S02]  /*0900*/  ISETP.LT.U32.OR P3, PT, R17, R11.reuse, P3 ;  /* 0x0000000b1100720c */ /* 0x080fe40001f61470 */
[----:B------:R-:W-:-:S02]  /*0910*/  ISETP.LT.U32.OR P0, PT, R19, R11, P0 ;  /* 0x0000000b1300720c */ /* 0x000fc40000701470 */
[----:B------:R-:W-:Y:S01]  /*0920*/  ISETP.LT.U32.OR P1, PT, R21, R11, P1 ;  /* 0x0000000b1500720c */ /* 0x000fe20000f21470 */
[----:B------:R-:W-:-:S12]  /*0930*/  @P2 BRA `(.L_x_14) ;  /* 0x00000000000c2947 */ /* 0x000fd80003800000 */
[----:B------:R-:W-:-:S04]  /*0940*/  IMAD.IADD R13, R10, 0x1, R13 ;  /* 0x000000010a0d7824 */ /* 0x000fc800078e020d */
[----:B------:R-:W-:-:S05]  /*0950*/  IMAD R13, R13, 0x4, R22 ;  /* 0x000000040d0d7824 */ /* 0x000fca00078e0216 */
[----:B------:R0:W-:Y:S02]  /*0960*/  ATOMS.POPC.INC.32 RZ, [R13+URZ] ;  /* 0x000000000dff7f8c */ /* 0x0001e4000d8000ff */
.L_x_14:
[----:B------:R-:W-:Y:S05]  /*0970*/  BSYNC.RECONVERGENT B1 ;  /* 0x0000000000017941 */ /* 0x000fea0003800200 */
.L_x_13:
[----:B------:R-:W-:Y:S04]  /*0980*/  BSSY.RECONVERGENT B1, `(.L_x_15) ;  /* 0x0000005000017945 */ /* 0x000fe80003800200 */
[----:B------:R-:W-:Y:S05]  /*0990*/  @P3 BRA `(.L_x_16) ;  /* 0x00000000000c3947 */ /* 0x000fea0003800000 */
[----:B0-----:R-:W-:-:S04]  /*09a0*/  IMAD.IADD R13, R10, 0x1, R17 ;  /* 0x000000010a0d7824 */ /* 0x001fc800078e0211 */
[----:B------:R-:W-:-:S05]  /*09b0*/  IMAD R13, R13, 0x4, R22 ;  /* 0x000000040d0d7824 */ /* 0x000fca00078e0216 */
[----:B------:R1:W-:Y:S02]  /*09c0*/  ATOMS.POPC.INC.32 RZ, [R13+URZ] ;  /* 0x000000000dff7f8c */ /* 0x0003e4000d8000ff */
.L_x_16:
[----:B------:R-:W-:Y:S05]  /*09d0*/  BSYNC.RECONVERGENT B1 ;  /* 0x0000000000017941 */ /* 0x000fea0003800200 */
.L_x_15:
[----:B------:R-:W-:Y:S04]  /*09e0*/  BSSY.RECONVERGENT B1, `(.L_x_17) ;  /* 0x0000005000017945 */ /* 0x000fe80003800200 */
[----:B------:R-:W-:Y:S05]  /*09f0*/  @P0 BRA `(.L_x_18) ;  /* 0x00000000000c0947 */ /* 0x000fea0003800000 */
[----:B01----:R-:W-:-:S05]  /*0a00*/  IADD3 R13, PT, PT, R10, R19, RZ ;  /* 0x000000130a0d7210 */ /* 0x003fca0007ffe0ff */
[----:B------:R-:W-:-:S05]  /*0a10*/  IMAD R13, R13, 0x4, R22 ;  /* 0x000000040d0d7824 */ /* 0x000fca00078e0216 */
[----:B------:R2:W-:Y:S02]  /*0a20*/  ATOMS.POPC.INC.32 RZ, [R13+URZ] ;  /* 0x000000000dff7f8c */ /* 0x0005e4000d8000ff */
.L_x_18:
[----:B------:R-:W-:Y:S05]  /*0a30*/  BSYNC.RECONVERGENT B1 ;  /* 0x0000000000017941 */ /* 0x000fea0003800200 */
.L_x_17:
[----:B------:R-:W-:Y:S04]  /*0a40*/  BSSY.RECONVERGENT B1, `(.L_x_19) ;  /* 0x0000005000017945 */ /* 0x000fe80003800200 */
[----:B------:R-:W-:Y:S05]  /*0a50*/  @P1 BRA `(.L_x_20) ;  /* 0x00000000000c1947 */ /* 0x000fea0003800000 */
[----:B012---:R-:W-:-:S04]  /*0a60*/  IMAD.IADD R13, R10, 0x1, R21 ;  /* 0x000000010a0d7824 */ /* 0x007fc800078e0215 */
[----:B------:R-:W-:-:S05]  /*0a70*/  IMAD R13, R13, 0x4, R22 ;  /* 0x000000040d0d7824 */ /* 0x000fca00078e0216 */
[----:B------:R3:W-:Y:S02]  /*0a80*/  ATOMS.POPC.INC.32 RZ, [R13+URZ] ;  /* 0x000000000dff7f8c */ /* 0x0007e4000d8000ff */
.L_x_20:
[----:B------:R-:W-:Y:S05]  /*0a90*/  BSYNC.RECONVERGENT B1 ;  /* 0x0000000000017941 */ /* 0x000fea0003800200 */
.L_x_19:
[----:B------:R-:W-:-:S05]  /*0aa0*/  LEA R6, P0, R14, R6, 0x2 ;  /* 0x000000060e067211 */ /* 0x000fca00078010ff */
[----:B------:R-:W-:Y:S01]  /*0ab0*/  IMAD.X R9, R9, 0x1, R24, P0 ;  /* 0x0000000109097824 */ /* 0x000fe200000e0618 */
[----:B------:R-:W-:-:S04]  /*0ac0*/  ISETP.GE.U32.AND P0, PT, R6, UR14, PT ;  /* 0x0000000e06007c0c */ /* 0x000fc8000bf06070 */
[----:B------:R-:W-:-:S13]  /*0ad0*/  ISETP.GE.U32.AND.EX P0, PT, R9, RZ, PT, P0 ;  /* 0x000000ff0900720c */ /* 0x000fda0003f06100 */
[----:B------:R-:W-:Y:S05]  /*0ae0*/  @!P0 BRA `(.L_x_21) ;  /* 0xfffffffc003c8947 */ /* 0x000fea000383ffff */
.L_x_4:
[----:B-1----:R-:W-:Y:S05]  /*0af0*/  BSYNC.RECONVERGENT B0 ;  /* 0x0000000000007941 */ /* 0x002fea0003800200 */
.L_x_3:
[----:B------:R-:W-:Y:S01]  /*0b00*/  BAR.SYNC.DEFER_BLOCKING 0x0 ;  /* 0x0000000000007b1d */ /* 0x000fe20000010000 */
[----:B------:R-:W-:-:S13]  /*0b10*/  ISETP.GT.AND P0, PT, R2, R5, PT ;  /* 0x000000050200720c */ /* 0x000fda0003f04270 */
[----:B------:R-:W-:Y:S05]  /*0b20*/  @P0 EXIT ;  /* 0x000000000000094d */ /* 0x000fea0003800000 */
[C---:B------:R-:W-:Y:S01]  /*0b30*/  LOP3.LUT R6, R4.reuse, 0x7, RZ, 0xc0, !PT ;  /* 0x0000000704067812 */ /* 0x040fe200078ec0ff */
[----:B0-----:R-:W-:Y:S01]  /*0b40*/  VIADD R8, R4, 0xffffffff ;  /* 0xffffffff04087836 */ /* 0x001fe20000000000 */
[----:B------:R-:W-:-:S03]  /*0b50*/  LOP3.LUT R17, R3, 0x60, RZ, 0xc0, !PT ;  /* 0x0000006003117812 */ /* 0x000fc600078ec0ff */
[----:B------:R-:W-:Y:S01]  /*0b60*/  VIADD R6, R6, 0xffffffff ;  /* 0xffffffff06067836 */ /* 0x000fe20000000000 */
[----:B------:R-:W-:-:S04]  /*0b70*/  ISETP.GE.U32.AND P1, PT, R8, 0x7, PT ;  /* 0x000000070800780c */ /* 0x000fc80003f26070 */
[----:B------:R-:W-:Y:S02]  /*0b80*/  ISETP.GE.U32.AND P0, PT, R6, 0x3, PT ;  /* 0x000000030600780c */ /* 0x000fe40003f06070 */
[C---:B------:R-:W-:Y:S02]  /*0b90*/  LOP3.LUT R6, R4.reuse, 0x7fffff8, RZ, 0xc0, !PT ;  /* 0x07fffff804067812 */ /* 0x040fe400078ec0ff */
[----:B------:R-:W-:-:S03]  /*0ba0*/  LOP3.LUT R4, R4, 0x78, RZ, 0xc0, !PT ;  /* 0x0000007804047812 */ /* 0x000fc600078ec0ff */
[----:B------:R-:W-:-:S07]  /*0bb0*/  IMAD.MOV R6, RZ, RZ, -R6 ;  /* 0x000000ffff067224 */ /* 0x000fce00078e0a06 */
.L_x_29:
[----:B0-----:R-:W-:Y:S01]  /*0bc0*/  CS2R R8, SRZ ;  /* 0x0000000000087805 */ /* 0x001fe2000001ff00 */
[----:B------:R-:W-:Y:S06]  /*0bd0*/  @!P1 BRA `(.L_x_22) ;  /* 0x0000000000a09947 */ /* 0x000fec0003800000 */
[----:B------:R-:W0:Y:S01]  /*0be0*/  S2R R8, SR_CgaCtaId ;  /* 0x0000000000087919 */ /* 0x000e220000008800 */
[----:B------:R-:W-:Y:S01]  /*0bf0*/  MOV R9, 0x400 ;  /* 0x0000040000097802 */ /* 0x000fe20000000f00 */
[----:B------:R-:W-:Y:S02]  /*0c00*/  IMAD.MOV.U32 R11, RZ, RZ, RZ ;  /* 0x000000ffff0b7224 */ /* 0x000fe400078e00ff */
[----:B------:R-:W-:Y:S01]  /*0c10*/  IMAD.MOV.U32 R12, RZ, RZ, R6 ;  /* 0x000000ffff0c7224 */ /* 0x000fe200078e0006 */
[----:B0-----:R-:W-:Y:S01]  /*0c20*/  LEA R9, R8, R9, 0x18 ;  /* 0x0000000908097211 */ /* 0x001fe200078ec0ff */
[----:B------:R-:W-:-:S03]  /*0c30*/  IMAD.MOV.U32 R8, RZ, RZ, RZ ;  /* 0x000000ffff087224 */ /* 0x000fc600078e00ff */
[----:B------:R-:W-:-:S07]  /*0c40*/  LEA R10, R2, R9, 0x2 ;  /* 0x00000009020a7211 */ /* 0x000fce00078e10ff */
.L_x_23:
[C---:B------:R-:W-:Y:S01]  /*0c50*/  IMAD R14, R11.reuse, R7, R2 ;  /* 0x000000070b0e7224 */ /* 0x040fe200078e0202 */
[----:B--23--:R0:W-:Y:S01]  /*0c60*/  LDS R13, [R10] ;  /* 0x000000000a0d7984 */ /* 0x00c1e20000000800 */
[----:B------:R-:W-:Y:S02]  /*0c70*/  VIADD R12, R12, 0x8 ;  /* 0x000000080c0c7836 */ /* 0x000fe40000000000 */
[----:B------:R-:W-:Y:S02]  /*0c80*/  IMAD R14, R14, 0x4, R9 ;  /* 0x000000040e0e7824 */ /* 0x000fe400078e0209 */
[----:B------:R-:W-:Y:S01]  /*0c90*/  VIADD R11, R11, 0x8 ;  /* 0x000000080b0b7836 */ /* 0x000fe20000000000 */
[----:B------:R-:W-:Y:S01]  /*0ca0*/  ISETP.NE.AND P2, PT, R12, RZ, PT ;  /* 0x000000ff0c00720c */ /* 0x000fe20003f45270 */
[--C-:B------:R-:W-:Y:S02]  /*0cb0*/  IMAD R16, R7, 0x4, R14.reuse ;  /* 0x0000000407107824 */ /* 0x100fe400078e020e */
[----:B------:R-:W-:-:S02]  /*0cc0*/  IMAD R14, R5, 0x4, R14 ;  /* 0x00000004050e7824 */ /* 0x000fc400078e020e */
[--C-:B------:R-:W-:Y:S02]  /*0cd0*/  IMAD R18, R7, 0x4, R16.reuse ;  /* 0x0000000407127824 */ /* 0x100fe400078e0210 */
[----:B------:R-:W-:Y:S02]  /*0ce0*/  IMAD R15, R5, 0x4, R16 ;  /* 0x00000004050f7824 */ /* 0x000fe400078e0210 */
[--C-:B------:R-:W-:Y:S01]  /*0cf0*/  IMAD R20, R7, 0x4, R18.reuse ;  /* 0x0000000407147824 */ /* 0x100fe200078e0212 */
[----:B------:R-:W1:Y:S01]  /*0d00*/  LDS R14, [R14+0x4] ;  /* 0x000004000e0e7984 */ /* 0x000e620000000800 */
[----:B------:R-:W-:Y:S02]  /*0d10*/  IMAD R16, R5, 0x4, R18 ;  /* 0x0000000405107824 */ /* 0x000fe400078e0212 */
[--C-:B------:R-:W-:Y:S01]  /*0d20*/  IMAD R22, R7, 0x4, R20.reuse ;  /* 0x0000000407167824 */ /* 0x100fe200078e0214 */
[----:B------:R-:W-:Y:S01]  /*0d30*/  LDS R15, [R15+0x4] ;  /* 0x000004000f0f7984 */ /* 0x000fe20000000800 */
[----:B------:R-:W-:-:S02]  /*0d40*/  IMAD R19, R5, 0x4, R20 ;  /* 0x0000000405137824 */ /* 0x000fc400078e0214 */
[----:B------:R-:W-:Y:S01]  /*0d50*/  IMAD R18, R7, 0x4, R22 ;  /* 0x0000000407127824 */ /* 0x000fe200078e0216 */
[----:B------:R-:W-:Y:S01]  /*0d60*/  LEA R22, R5, R22, 0x2 ;  /* 0x0000001605167211 */ /* 0x000fe200078e10ff */
[----:B------:R-:W2:Y:S01]  /*0d70*/  LDS R16, [R16+0x4] ;  /* 0x0000040010107984 */ /* 0x000ea20000000800 */
[C---:B0-----:R-:W-:Y:S02]  /*0d80*/  IMAD R10, R7.reuse, 0x20, R10 ;  /* 0x00000020070a7824 */ /* 0x041fe400078e020a */
[--C-:B------:R-:W-:Y:S01]  /*0d90*/  IMAD R20, R7, 0x4, R18.reuse ;  /* 0x0000000407147824 */ /* 0x100fe200078e0212 */
[----:B------:R-:W-:Y:S01]  /*0da0*/  LDS R19, [R19+0x4] ;  /* 0x0000040013137984 */ /* 0x000fe20000000800 */
[C---:B------:R-:W-:Y:S02]  /*0db0*/  IMAD R21, R5.reuse, 0x4, R18 ;  /* 0x0000000405157824 */ /* 0x040fe400078e0212 */
[----:B------:R-:W-:Y:S01]  /*0dc0*/  IMAD R20, R5, 0x4, R20 ;  /* 0x0000000405147824 */ /* 0x000fe200078e0214 */
[----:B------:R-:W0:Y:S04]  /*0dd0*/  LDS R18, [R22+0x4] ;  /* 0x0000040016127984 */ /* 0x000e280000000800 */
[----:B------:R-:W-:Y:S04]  /*0de0*/  LDS R21, [R21+0x4] ;  /* 0x0000040015157984 */ /* 0x000fe80000000800 */
[----:B------:R-:W3:Y:S01]  /*0df0*/  LDS R20, [R20+0x4] ;  /* 0x0000040014147984 */ /* 0x000ee20000000800 */
[----:B-1----:R-:W-:-:S04]  /*0e00*/  IADD3 R14, PT, PT, R14, R13, R8 ;  /* 0x0000000d0e0e7210 */ /* 0x002fc80007ffe008 */
[----:B--2---:R-:W-:-:S04]  /*0e10*/  IADD3 R14, PT, PT, R16, R15, R14 ;  /* 0x0000000f100e7210 */ /* 0x004fc80007ffe00e */
[----:B0-----:R-:W-:-:S04]  /*0e20*/  IADD3 R14, PT, PT, R18, R19, R14 ;  /* 0x00000013120e7210 */ /* 0x001fc80007ffe00e */
[----:B---3--:R-:W-:Y:S01]  /*0e30*/  IADD3 R8, PT, PT, R20, R21, R14 ;  /* 0x0000001514087210 */ /* 0x008fe20007ffe00e */
[----:B------:R-:W-:Y:S06]  /*0e40*/  @P2 BRA `(.L_x_23) ;  /* 0xfffffffc00802947 */ /* 0x000fec000383ffff */
[----:B------:R-:W-:-:S07]  /*0e50*/  IMAD.MOV.U32 R9, RZ, RZ, R4 ;  /* 0x000000ffff097224 */ /* 0x000fce00078e0004 */
.L_x_22:
[----:B------:R-:W-:-:S13]  /*0e60*/  LOP3.LUT P2, RZ, R3, 0xe0, RZ, 0xc0, !PT ;  /* 0x000000e003ff7812 */ /* 0x000fda000784c0ff */
[----:B------:R-:W-:Y:S05]  /*0e70*/  @!P2 BRA `(.L_x_24) ;  /* 0x0000000000a4a947 */ /* 0x000fea0003800000 */
[----:B------:R-:W-:Y:S01]  /*0e80*/  ISETP.NE.AND P2, PT, R17, RZ, PT ;  /* 0x000000ff1100720c */ /* 0x000fe20003f45270 */
[----:B------:R-:W-:-:S12]  /*0e90*/  @!P0 BRA `(.L_x_25) ;  /* 0x0000000000448947 */ /* 0x000fd80003800000 */
[----:B------:R-:W0:Y:S01]  /*0ea0*/  S2UR UR5, SR_CgaCtaId ;  /* 0x00000000000579c3 */ /* 0x000e220000008800 */
[----:B------:R-:W-:Y:S01]  /*0eb0*/  UMOV UR4, 0x400 ;  /* 0x0000040000047882 */ /* 0x000fe20000000000 */
[C---:B------:R-:W-:Y:S02]  /*0ec0*/  IMAD R10, R9.reuse, R7, R2 ;  /* 0x00000007090a7224 */ /* 0x040fe400078e0202 */
[----:B------:R-:W-:Y:S01]  /*0ed0*/  VIADD R9, R9, 0x4 ;  /* 0x0000000409097836 */ /* 0x000fe20000000000 */
[----:B0-----:R-:W-:-:S06]  /*0ee0*/  ULEA UR4, UR5, UR4, 0x18 ;  /* 0x0000000405047291 */ /* 0x001fcc000f8ec0ff */
[----:B------:R-:W-:-:S05]  /*0ef0*/  LEA R10, R10, UR4, 0x2 ;  /* 0x000000040a0a7c11 */ /* 0x000fca000f8e10ff */
[--C-:B------:R-:W-:Y:S01]  /*0f00*/  IMAD R12, R7, 0x4, R10.reuse ;  /* 0x00000004070c7824 */ /* 0x100fe200078e020a */
[----:B------:R-:W-:Y:S01]  /*0f10*/  LDS R11, [R10] ;  /* 0x000000000a0b7984 */ /* 0x000fe20000000800 */
[----:B------:R-:W-:Y:S02]  /*0f20*/  IMAD R15, R5, 0x4, R10 ;  /* 0x00000004050f7824 */ /* 0x000fe400078e020a */
[----:B------:R-:W-:Y:S01]  /*0f30*/  IMAD R14, R7, 0x4, R12 ;  /* 0x00000004070e7824 */ /* 0x000fe200078e020c */
[C---:B--23--:R-:W-:Y:S02]  /*0f40*/  LEA R13, R5.reuse, R12, 0x2 ;  /* 0x0000000c050d7211 */ /* 0x04cfe400078e10ff */
[----:B------:R-:W0:Y:S01]  /*0f50*/  LDS R12, [R15+0x4] ;  /* 0x000004000f0c7984 */ /* 0x000e220000000800 */
[----:B------:R-:W-:-:S03]  /*0f60*/  IMAD R14, R5, 0x4, R14 ;  /* 0x00000004050e7824 */ /* 0x000fc600078e020e */
[----:B------:R-:W-:Y:S04]  /*0f70*/  LDS R13, [R13+0x4] ;  /* 0x000004000d0d7984 */ /* 0x000fe80000000800 */
[----:B------:R-:W1:Y:S01]  /*0f80*/  LDS R14, [R14+0x4] ;  /* 0x000004000e0e7984 */ /* 0x000e620000000800 */
[----:B0-----:R-:W-:-:S04]  /*0f90*/  IADD3 R8, PT, PT, R12, R11, R8 ;  /* 0x0000000b0c087210 */ /* 0x001fc80007ffe008 */
[----:B-1----:R-:W-:-:S07]  /*0fa0*/  IADD3 R8, PT, PT, R14, R13, R8 ;  /* 0x0000000d0e087210 */ /* 0x002fce0007ffe008 */
.L_x_25:
[----:B------:R-:W-:Y:S05]  /*0fb0*/  @!P2 BRA `(.L_x_24) ;  /* 0x000000000054a947 */ /* 0x000fea0003800000 */
[----:B------:R-:W-:Y:S02]  /*0fc0*/  ISETP.NE.AND P2, PT, R17, 0x20, PT ;  /* 0x000000201100780c */ /* 0x000fe40003f45270 */
[----:B------:R-:W-:-:S11]  /*0fd0*/  LOP3.LUT P3, RZ, R3, 0x20, RZ, 0xc0, !PT ;  /* 0x0000002003ff7812 */ /* 0x000fd6000786c0ff */
[----:B------:R-:W-:Y:S05]  /*0fe0*/  @!P2 BRA `(.L_x_26) ;  /* 0x000000000028a947 */ /* 0x000fea0003800000 */
[----:B------:R-:W0:Y:S01]  /*0ff0*/  S2UR UR5, SR_CgaCtaId ;  /* 0x00000000000579c3 */ /* 0x000e220000008800 */
[----:B------:R-:W-:Y:S01]  /*1000*/  UMOV UR4, 0x400 ;  /* 0x0000040000047882 */ /* 0x000fe20000000000 */
[C---:B------:R-:W-:Y:S02]  /*1010*/  IMAD R10, R9.reuse, R7, R2 ;  /* 0x00000007090a7224 */ /* 0x040fe400078e0202 */
[----:B------:R-:W-:Y:S01]  /*1020*/  VIADD R9, R9, 0x2 ;  /* 0x0000000209097836 */ /* 0x000fe20000000000 */
[----:B0-----:R-:W-:-:S06]  /*1030*/  ULEA UR4, UR5, UR4, 0x18 ;  /* 0x0000000405047291 */ /* 0x001fcc000f8ec0ff */
[----:B------:R-:W-:-:S05]  /*1040*/  LEA R10, R10, UR4, 0x2 ;  /* 0x000000040a0a7c11 */ /* 0x000fca000f8e10ff */
[----:B------:R-:W-:Y:S01]  /*1050*/  IMAD R12, R5, 0x4, R10 ;  /* 0x00000004050c7824 */ /* 0x000fe200078e020a */
[----:B------:R-:W-:Y:S05]  /*1060*/  LDS R11, [R10] ;  /* 0x000000000a0b7984 */ /* 0x000fea0000000800 */
[----:B------:R-:W0:Y:S02]  /*1070*/  LDS R12, [R12+0x4] ;  /* 0x000004000c0c7984 */ /* 0x000e240000000800 */
[----:B0-----:R-:W-:-:S07]  /*1080*/  IADD3 R8, PT, PT, R12, R11, R8 ;  /* 0x0000000b0c087210 */ /* 0x001fce0007ffe008 */
.L_x_26:
[----:B------:R-:W-:Y:S05]  /*1090*/  @!P3 BRA `(.L_x_24) ;  /* 0x00000000001cb947 */ /* 0x000fea0003800000 */
[----:B------:R-:W0:Y:S01]  /*10a0*/  S2UR UR5, SR_CgaCtaId ;  /* 0x00000000000579c3 */ /* 0x000e220000008800 */
[----:B------:R-:W-:Y:S01]  /*10b0*/  UMOV UR4, 0x400 ;  /* 0x0000040000047882 */ /* 0x000fe20000000000 */
[----:B------:R-:W-:Y:S01]  /*10c0*/  IMAD R9, R9, R7, R2 ;  /* 0x0000000709097224 */ /* 0x000fe200078e0202 */
[----:B0-----:R-:W-:-:S06]  /*10d0*/  ULEA UR4, UR5, UR4, 0x18 ;  /* 0x0000000405047291 */ /* 0x001fcc000f8ec0ff */
[----:B------:R-:W-:-:S06]  /*10e0*/  LEA R9, R9, UR4, 0x2 ;  /* 0x0000000409097c11 */ /* 0x000fcc000f8e10ff */
[----:B------:R-:W0:Y:S02]  /*10f0*/  LDS R9, [R9] ;  /* 0x0000000009097984 */ /* 0x000e240000000800 */
[----:B0-----:R-:W-:-:S07]  /*1100*/  IMAD.IADD R8, R8, 0x1, R9 ;  /* 0x0000000108087824 */ /* 0x001fce00078e0209 */
.L_x_24:
[----:B------:R-:W-:Y:S01]  /*1110*/  ISETP.NE.AND P2, PT, R8, RZ, PT ;  /* 0x000000ff0800720c */ /* 0x000fe20003f45270 */
[----:B------:R-:W-:-:S12]  /*1120*/  BSSY.RECONVERGENT B0, `(.L_x_27) ;  /* 0x0000005000007945 */ /* 0x000fd80003800200 */
[----:B------:R-:W-:Y:S05]  /*1130*/  @!P2 BRA `(.L_x_28) ;  /* 0x00000000000ca947 */ /* 0x000fea0003800000 */
[----:B------:R-:W0:Y:S02]  /*1140*/  LDC.64 R10, c[0x0][0x388] ;  /* 0x0000e200ff0a7b82 */ /* 0x000e240000000a00 */
[----:B0-----:R-:W-:-:S05]  /*1150*/  IMAD.WIDE R10, R2, 0x4, R10 ;  /* 0x00000004020a7825 */ /* 0x001fca00078e020a */
[----:B------:R0:W-:Y:S02]  /*1160*/  REDG.E.ADD.STRONG.GPU desc[UR6][R10.64], R8 ;  /* 0x000000080a00798e */ /* 0x0001e4000c12e106 */
.L_x_28:
[----:B------:R-:W-:Y:S05]  /*1170*/  BSYNC.RECONVERGENT B0 ;  /* 0x0000000000007941 */ /* 0x000fea0003800200 */
.L_x_27:
[----:B------:R-:W-:-:S05]  /*1180*/  IMAD.IADD R2, R0, 0x1, R2 ;  /* 0x0000000100027824 */ /* 0x000fca00078e0202 */
[----:B------:R-:W-:-:S13]  /*1190*/  ISETP.GT.AND P2, PT, R2, R5, PT ;  /* 0x000000050200720c */ /* 0x000fda0003f44270 */
[----:B------:R-:W-:Y:S05]  /*11a0*/  @!P2 BRA `(.L_x_29) ;  /* 0xfffffff80084a947 */ /* 0x000fea000383ffff */
[----:B------:R-:W-:Y:S05]  /*11b0*/  EXIT ;  /* 0x000000000000794d */ /* 0x000fea0003800000 */
        .weak           $__internal_0_$__cuda_sm20_div_u64
        .type           $__internal_0_$__cuda_sm20_div_u64,@function
        .size           $__internal_0_$__cuda_sm20_div_u64,(.L_x_31 - $__internal_0_$__cuda_sm20_div_u64)
$__internal_0_$__cuda_sm20_div_u64:
[----:B------:R-:W0:Y:S08]  /*11c0*/  I2F.U64.RP R20, R14 ;  /* 0x0000000e00147312 */ /* 0x000e300000309000 */
[----:B0-----:R-:W0:Y:S02]  /*11d0*/  MUFU.RCP R20, R20 ;  /* 0x0000001400147308 */ /* 0x001e240000001000 */
[----:B0-----:R-:W-:-:S06]  /*11e0*/  VIADD R16, R20, 0x1ffffffe ;  /* 0x1ffffffe14107836 */ /* 0x001fcc0000000000 */
[----:B------:R-:W0:Y:S02]  /*11f0*/  F2I.U64.TRUNC R16, R16 ;  /* 0x0000001000107311 */ /* 0x000e24000020d800 */
[----:B0-----:R-:W-:-:S04]  /*1200*/  IMAD.WIDE.U32 R18, R16, R14, RZ ;  /* 0x0000000e10127225 */ /* 0x001fc800078e00ff */
[----:B------:R-:W-:Y:S01]  /*1210*/  IMAD R19, R16, R15, R19 ;  /* 0x0000000f10137224 */ /* 0x000fe200078e0213 */
[----:B------:R-:W-:-:S03]  /*1220*/  IADD3 R21, P0, PT, RZ, -R18, RZ ;  /* 0x80000012ff157210 */ /* 0x000fc60007f1e0ff */
[----:B------:R-:W-:Y:S02]  /*1230*/  IMAD R19, R17, R14, R19 ;  /* 0x0000000e11137224 */ /* 0x000fe400078e0213 */
[----:B------:R-:W-:-:S04]  /*1240*/  IMAD.HI.U32 R18, R16, R21, RZ ;  /* 0x0000001510127227 */ /* 0x000fc800078e00ff */
[----:B------:R-:W-:Y:S02]  /*1250*/  IMAD.X R23, RZ, RZ, ~R19, P0 ;  /* 0x000000ffff177224 */ /* 0x000fe400000e0e13 */
[----:B------:R-:W-:Y:S02]  /*1260*/  IMAD.MOV.U32 R19, RZ, RZ, R16 ;  /* 0x000000ffff137224 */ /* 0x000fe400078e0010 */
[-C--:B------:R-:W-:Y:S02]  /*1270*/  IMAD R25, R17, R23.reuse, RZ ;  /* 0x0000001711197224 */ /* 0x080fe400078e02ff */
[----:B------:R-:W-:-:S04]  /*1280*/  IMAD.WIDE.U32 R18, P0, R16, R23, R18 ;  /* 0x0000001710127225 */ /* 0x000fc80007800012 */
[----:B------:R-:W-:-:S04]  /*1290*/  IMAD.HI.U32 R18, P1, R17, R21, R18 ;  /* 0x0000001511127227 */ /* 0x000fc80007820012 */
[----:B------:R-:W-:Y:S01]  /*12a0*/  IMAD.HI.U32 R21, R17, R23, RZ ;  /* 0x0000001711157227 */ /* 0x000fe200078e00ff */
[----:B------:R-:W-:-:S03]  /*12b0*/  IADD3 R19, P2, PT, R25, R18, RZ ;  /* 0x0000001219137210 */ /* 0x000fc60007f5e0ff */
[----:B------:R-:W-:Y:S02]  /*12c0*/  IMAD.X R21, R21, 0x1, R17, P0 ;  /* 0x0000000115157824 */ /* 0x000fe400000e0611 */
[----:B------:R-:W-:-:S03]  /*12d0*/  IMAD.WIDE.U32 R16, R19, R14, RZ ;  /* 0x0000000e13107225 */ /* 0x000fc600078e00ff */
[----:B------:R-:W-:Y:S01]  /*12e0*/  IADD3.X R21, PT, PT, RZ, RZ, R21, P2, P1 ;  /* 0x000000ffff157210 */ /* 0x000fe200017e2415 */
[----:B------:R-:W-:Y:S01]  /*12f0*/  IMAD R17, R19, R15, R17 ;  /* 0x0000000f13117224 */ /* 0x000fe200078e0211 */
[----:B------:R-:W-:-:S03]  /*1300*/  IADD3 R23, P0, PT, RZ, -R16, RZ ;  /* 0x80000010ff177210 */ /* 0x000fc60007f1e0ff */
[----:B------:R-:W-:Y:S02]  /*1310*/  IMAD R17, R21, R14, R17 ;  /* 0x0000000e15117224 */ /* 0x000fe400078e0211 */
[----:B------:R-:W-:-:S03]  /*1320*/  IMAD.HI.U32 R18, R19, R23, RZ ;  /* 0x0000001713127227 */ /* 0x000fc600078e00ff */
[----:B------:R-:W-:-:S05]  /*1330*/  IADD3.X R16, PT, PT, RZ, ~R17, RZ, P0, !PT ;  /* 0x80000011ff107210 */ /* 0x000fca00007fe4ff */
[----:B------:R-:W-:-:S04]  /*1340*/  IMAD.WIDE.U32 R18, P0, R19, R16, R18 ;  /* 0x0000001013127225 */ /* 0x000fc80007800012 */
[C---:B------:R-:W-:Y:S02]  /*1350*/  IMAD R17, R21.reuse, R16, RZ ;  /* 0x0000001015117224 */ /* 0x040fe400078e02ff */
[----:B------:R-:W-:-:S04]  /*1360*/  IMAD.HI.U32 R18, P1, R21, R23, R18 ;  /* 0x0000001715127227 */ /* 0x000fc80007820012 */
[----:B------:R-:W-:Y:S01]  /*1370*/  IMAD.HI.U32 R16, R21, R16, RZ ;  /* 0x0000001015107227 */ /* 0x000fe200078e00ff */
[----:B------:R-:W-:-:S03]  /*1380*/  IADD3 R18, P2, PT, R17, R18, RZ ;  /* 0x0000001211127210 */ /* 0x000fc60007f5e0ff */
[----:B------:R-:W-:Y:S02]  /*1390*/  IMAD.X R21, R16, 0x1, R21, P0 ;  /* 0x0000000110157824 */ /* 0x000fe400000e0615 */
[----:B------:R-:W-:-:S03]  /*13a0*/  IMAD.HI.U32 R16, R18, R11, RZ ;  /* 0x0000000b12107227 */ /* 0x000fc600078e00ff */
[----:B------:R-:W-:Y:S01]  /*13b0*/  IADD3.X R20, PT, PT, RZ, RZ, R21, P2, P1 ;  /* 0x000000ffff147210 */ /* 0x000fe200017e2415 */
[----:B------:R-:W-:Y:S02]  /*13c0*/  IMAD.MOV.U32 R17, RZ, RZ, RZ ;  /* 0x000000ffff117224 */ /* 0x000fe400078e00ff */
[----:B------:R-:W-:-:S04]  /*13d0*/  IMAD.WIDE.U32 R16, R18, R13, R16 ;  /* 0x0000000d12107225 */ /* 0x000fc800078e0010 */
[C---:B------:R-:W-:Y:S02]  /*13e0*/  IMAD R21, R20.reuse, R13, RZ ;  /* 0x0000000d14157224 */ /* 0x040fe400078e02ff */
[----:B------:R-:W-:-:S04]  /*13f0*/  IMAD.HI.U32 R16, P0, R20, R11, R16 ;  /* 0x0000000b14107227 */ /* 0x000fc80007800010 */
[----:B------:R-:W-:Y:S01]  /*1400*/  IMAD.HI.U32 R19, R20, R13, RZ ;  /* 0x0000000d14137227 */ /* 0x000fe200078e00ff */
[----:B------:R-:W-:-:S03]  /*1410*/  IADD3 R21, P1, PT, R21, R16, RZ ;  /* 0x0000001015157210 */ /* 0x000fc60007f3e0ff */
[----:B------:R-:W-:Y:S01]  /*1420*/  IMAD.X R19, RZ, RZ, R19, P0 ;  /* 0x000000ffff137224 */ /* 0x000fe200000e0613 */
[C---:B------:R-:W-:Y:S01]  /*1430*/  IADD3 R18, P2, PT, R21.reuse, 0x1, RZ ;  /* 0x0000000115127810 */ /* 0x040fe20007f5e0ff */
[----:B------:R-:W-:-:S04]  /*1440*/  IMAD.WIDE.U32 R16, R21, R14, RZ ;  /* 0x0000000e15107225 */ /* 0x000fc800078e00ff */
[----:B------:R-:W-:Y:S01]  /*1450*/  IMAD.X R19, RZ, RZ, R19, P1 ;  /* 0x000000ffff137224 */ /* 0x000fe200008e0613 */
[----:B------:R-:W-:Y:S01]  /*1460*/  IADD3 R23, P1, PT, -R16, R11, RZ ;  /* 0x0000000b10177210 */ /* 0x000fe20007f3e1ff */
[----:B------:R-:W-:-:S03]  /*1470*/  IMAD R17, R21, R15, R17 ;  /* 0x0000000f15117224 */ /* 0x000fc600078e0211 */
[-C--:B------:R-:W-:Y:S01]  /*1480*/  ISETP.GE.U32.AND P0, PT, R23, R14.reuse, PT ;  /* 0x0000000e1700720c */ /* 0x080fe20003f06070 */
[----:B------:R-:W-:-:S04]  /*1490*/  IMAD R16, R19, R14, R17 ;  /* 0x0000000e13107224 */ /* 0x000fc800078e0211 */
[----:B------:R-:W-:Y:S01]  /*14a0*/  IMAD.X R17, R13, 0x1, ~R16, P1 ;  /* 0x000000010d117824 */ /* 0x000fe200008e0e10 */
[----:B------:R-:W-:Y:S01]  /*14b0*/  IADD3 R11, P1, PT, -R14, R23, RZ ;  /* 0x000000170e0b7210 */ /* 0x000fe20007f3e1ff */
[----:B------:R-:W-:-:S03]  /*14c0*/  IMAD.X R16, RZ, RZ, R19, P2 ;  /* 0x000000ffff107224 */ /* 0x000fc600010e0613 */
[C---:B------:R-:W-:Y:S01]  /*14d0*/  ISETP.GE.U32.AND.EX P0, PT, R17.reuse, R15, PT, P0 ;  /* 0x0000000f1100720c */ /* 0x040fe20003f06100 */
[----:B------:R-:W-:Y:S01]  /*14e0*/  IMAD.X R13, R17, 0x1, ~R15, P1 ;  /* 0x00000001110d7824 */ /* 0x000fe200008e0e0f */
[----:B------:R-:W-:Y:S02]  /*14f0*/  ISETP.NE.U32.AND P1, PT, R14, RZ, PT ;  /* 0x000000ff0e00720c */ /* 0x000fe40003f25070 */
[----:B------:R-:W-:Y:S02]  /*1500*/  SEL R11, R11, R23, P0 ;  /* 0x000000170b0b7207 */ /* 0x000fe40000000000 */
[----:B------:R-:W-:Y:S02]  /*1510*/  SEL R18, R18, R21, P0 ;  /* 0x0000001512127207 */ /* 0x000fe40000000000 */
[----:B------:R-:W-:Y:S02]  /*1520*/  SEL R13, R13, R17, P0 ;  /* 0x000000110d0d7207 */ /* 0x000fe40000000000 */
[----:B------:R-:W-:-:S02]  /*1530*/  SEL R19, R16, R19, P0 ;  /* 0x0000001310137207 */ /* 0x000fc40000000000 */
[----:B------:R-:W-:Y:S02]  /*1540*/  ISETP.GE.U32.AND P0, PT, R11, R14, PT ;  /* 0x0000000e0b00720c */ /* 0x000fe40003f06070 */
[----:B------:R-:W-:Y:S02]  /*1550*/  IADD3 R11, P2, PT, R18, 0x1, RZ ;  /* 0x00000001120b7810 */ /* 0x000fe40007f5e0ff */
[----:B------:R-:W-:Y:S01]  /*1560*/  ISETP.GE.U32.AND.EX P0, PT, R13, R15, PT, P0 ;  /* 0x0000000f0d00720c */ /* 0x000fe20003f06100 */
[----:B------:R-:W-:Y:S01]  /*1570*/  IMAD.MOV.U32 R13, RZ, RZ, 0x0 ;  /* 0x00000000ff0d7424 */ /* 0x000fe200078e00ff */
[----:B------:R-:W-:Y:S01]  /*1580*/  ISETP.NE.AND.EX P1, PT, R15, RZ, PT, P1 ;  /* 0x000000ff0f00720c */ /* 0x000fe20003f25310 */
[----:B------:R-:W-:Y:S01]  /*1590*/  IMAD.X R16, RZ, RZ, R19, P2 ;  /* 0x000000ffff107224 */ /* 0x000fe200010e0613 */
[----:B------:R-:W-:-:S04]  /*15a0*/  SEL R11, R11, R18, P0 ;  /* 0x000000120b0b7207 */ /* 0x000fc80000000000 */
[----:B------:R-:W-:Y:S02]  /*15b0*/  SEL R16, R16, R19, P0 ;  /* 0x0000001310107207 */ /* 0x000fe40000000000 */
[----:B------:R-:W-:Y:S02]  /*15c0*/  SEL R11, R11, 0xffffffff, P1 ;  /* 0xffffffff0b0b7807 */ /* 0x000fe40000800000 */
[----:B------:R-:W-:Y:S01]  /*15d0*/  SEL R16, R16, 0xffffffff, P1 ;  /* 0xffffffff10107807 */ /* 0x000fe20000800000 */
[----:B------:R-:W-:Y:S06]  /*15e0*/  RET.REL.NODEC R12 `(_Z22histogram_range_kernelPKcPjjii) ;  /* 0xffffffe80c847950 */ /* 0x000fec0003c3ffff */
.L_x_30:
[----:B------:R-:W-:-:S00]  /*15f0*/  BRA `(.L_x_30) ;  /* 0xfffffffc00fc7947 */ /* 0x000fc0000383ffff */
[----:B------:R-:W-:-:S00]  /*1600*/  NOP ;  /* 0x0000000000007918 */ /* 0x000fc00000000000 */
[----:B------:R-:W-:-:S00]  /*1610*/  NOP ;  /* 0x0000000000007918 */ /* 0x000fc00000000000 */
[----:B------:R-:W-:-:S00]  /*1620*/  NOP ;  /* 0x0000000000007918 */ /* 0x000fc00000000000 */
[----:B------:R-:W-:-:S00]  /*1630*/  NOP ;  /* 0x0000000000007918 */ /* 0x000fc00000000000 */
[----:B------:R-:W-:-:S00]  /*1640*/  NOP ;  /* 0x0000000000007918 */ /* 0x000fc00000000000 */
[----:B------:R-:W-:-:S00]  /*1650*/  NOP ;  /* 0x0000000000007918 */ /* 0x000fc00000000000 */
[----:B------:R-:W-:-:S00]  /*1660*/  NOP ;  /* 0x0000000000007918 */ /* 0x000fc00000000000 */
[----:B------:R-:W-:-:S00]  /*1670*/  NOP ;  /* 0x0000000000007918 */ /* 0x000fc00000000000 */
.L_x_31:


//--------------------- .nv.shared._Z22histogram_range_kernelPKcPjjii --------------------------
	.section	.nv.shared._Z22histogram_range_kernelPKcPjjii,"aw",@nobits
	.sectionflags	@""
	.align	16
	.zero		1024


//--------------------- .nv.shared.reserved.0     --------------------------
	.section	.nv.shared.reserved.0,"aw",@nobits
	.weak		__nv_reservedSMEM_offset_0_alias
	.size		__nv_reservedSMEM_offset_0_alias, 0, 64
	.other		__nv_reservedSMEM_offset_0_alias,@"STO_CUDA_RESERVED_SHARED STV_DEFAULT"
__nv_reservedSMEM_offset_0_alias:
	.zero		0
	.zero		64


//--------------------- .nv.constant0._Z22histogram_range_kernelPKcPjjii --------------------------
	.section	.nv.constant0._Z22histogram_range_kernelPKcPjjii,"a",@progbits
	.sectionflags	@""
	.align	4
.nv.constant0._Z22histogram_range_kernelPKcPjjii:
	.zero		924


//--------------------- SYMBOLS --------------------------

	.type		.nv.reservedSmem.offset0,@object
	.size		.nv.reservedSmem.offset0,0x4
	.type		.nv.reservedSmem.cap,@object
	.size		.nv.reservedSmem.cap,0x4
